	.headerflags	@"EF_CUDA_TEXMODE_UNIFIED EF_CUDA_64BIT_ADDRESS EF_CUDA_ACCELERATORS EF_CUDA_SM90 EF_CUDA_VIRTUAL_SM(EF_CUDA_SM90)"
	.elftype	@"ET_EXEC"


//--------------------- .nv.info                  --------------------------
	.section	.nv.info,"",@"SHT_CUDA_INFO"
	.align	4


	//----- nvinfo : EIATTR_REGCOUNT
	.align		4
        /*0000*/ 	.byte	0x04, 0x2f
        /*0002*/ 	.short	(.L_1 - .L_0)
	.align		4
.L_0:
        /*0004*/ 	.word	index@(triton_poi_fused_convolution_relu_5)
        /*0008*/ 	.word	0x00000020


	//----- nvinfo : EIATTR_MIN_STACK_SIZE
	.align		4
.L_1:
        /*000c*/ 	.byte	0x04, 0x12
        /*000e*/ 	.short	(.L_3 - .L_2)
	.align		4
.L_2:
        /*0010*/ 	.word	index@(triton_poi_fused_convolution_relu_5)
        /*0014*/ 	.word	0x00000000


	//----- nvinfo : EIATTR_FRAME_SIZE
	.align		4
.L_3:
        /*0018*/ 	.byte	0x04, 0x11
        /*001a*/ 	.short	(.L_5 - .L_4)
	.align		4
.L_4:
        /*001c*/ 	.word	index@(triton_poi_fused_convolution_relu_5)
        /*0020*/ 	.word	0x00000000


	//----- nvinfo : EIATTR_MIN_STACK_SIZE
	.align		4
.L_5:
        /*0024*/ 	.byte	0x04, 0x12
        /*0026*/ 	.short	(.L_7 - .L_6)
	.align		4
.L_6:
        /*0028*/ 	.word	index@(triton_poi_fused_convolution_relu_5)
        /*002c*/ 	.word	0x00000000
.L_7:


//--------------------- .nv.info.triton_poi_fused_convolution_relu_5 --------------------------
	.section	.nv.info.triton_poi_fused_convolution_relu_5,"",@"SHT_CUDA_INFO"
	.sectionflags	@""
	.align	4


	//----- nvinfo : EIATTR_CUDA_API_VERSION
	.align		4
        /*0000*/ 	.byte	0x04, 0x37
        /*0002*/ 	.short	(.L_9 - .L_8)
.L_8:
        /*0004*/ 	.word	0x0000007c


	//----- nvinfo : EIATTR_KPARAM_INFO
	.align		4
.L_9:
        /*0008*/ 	.byte	0x04, 0x17
        /*000a*/ 	.short	(.L_11 - .L_10)
.L_10:
        /*000c*/ 	.word	0x00000000
        /*0010*/ 	.short	0x0005
        /*0012*/ 	.short	0x0024
        /*0014*/ 	.byte	0x00, 0xf0, 0x11, 0x00


	//----- nvinfo : EIATTR_KPARAM_INFO
	.align		4
.L_11:
        /*0018*/ 	.byte	0x04, 0x17
        /*001a*/ 	.short	(.L_13 - .L_12)
.L_12:
        /*001c*/ 	.word	0x00000000
        /*0020*/ 	.short	0x0004
        /*0022*/ 	.short	0x0020
        /*0024*/ 	.byte	0x00, 0xf0, 0x11, 0x00


	//----- nvinfo : EIATTR_KPARAM_INFO
	.align		4
.L_13:
        /*0028*/ 	.byte	0x04, 0x17
        /*002a*/ 	.short	(.L_15 - .L_14)
.L_14:
        /*002c*/ 	.word	0x00000000
        /*0030*/ 	.short	0x0003
        /*0032*/ 	.short	0x0018
        /*0034*/ 	.byte	0x00, 0xf4, 0x21, 0x00


	//----- nvinfo : EIATTR_KPARAM_INFO
	.align		4
.L_15:
        /*0038*/ 	.byte	0x04, 0x17
        /*003a*/ 	.short	(.L_17 - .L_16)
.L_16:
        /*003c*/ 	.word	0x00000000
        /*0040*/ 	.short	0x0002
        /*0042*/ 	.short	0x0010
        /*0044*/ 	.byte	0x00, 0xf4, 0x21, 0x00


	//----- nvinfo : EIATTR_KPARAM_INFO
	.align		4
.L_17:
        /*0048*/ 	.byte	0x04, 0x17
        /*004a*/ 	.short	(.L_19 - .L_18)
.L_18:
        /*004c*/ 	.word	0x00000000
        /*0050*/ 	.short	0x0001
        /*0052*/ 	.short	0x0008
        /*0054*/ 	.byte	0x00, 0xf4, 0x21, 0x00


	//----- nvinfo : EIATTR_KPARAM_INFO
	.align		4
.L_19:
        /*0058*/ 	.byte	0x04, 0x17
        /*005a*/ 	.short	(.L_21 - .L_20)
.L_20:
        /*005c*/ 	.word	0x00000000
        /*0060*/ 	.short	0x0000
        /*0062*/ 	.short	0x0000
        /*0064*/ 	.byte	0x00, 0xf4, 0x21, 0x00


	//----- nvinfo : EIATTR_SPARSE_MMA_MASK
	.align		4
.L_21:
        /*0068*/ 	.byte	0x03, 0x50
        /*006a*/ 	.short	0x0000


	//----- nvinfo : EIATTR_MAXREG_COUNT
	.align		4
        /*006c*/ 	.byte	0x03, 0x1b
        /*006e*/ 	.short	0x00ff


	//----- nvinfo : EIATTR_EXIT_INSTR_OFFSETS
	.align		4
        /*0070*/ 	.byte	0x04, 0x1c
        /*0072*/ 	.short	(.L_23 - .L_22)


	//   ....[0]....
.L_22:
        /*0074*/ 	.word	0x00000770


	//   ....[1]....
        /*0078*/ 	.word	0x00000790


	//----- nvinfo : EIATTR_REQNTID
	.align		4
.L_23:
        /*007c*/ 	.byte	0x04, 0x10
        /*007e*/ 	.short	(.L_25 - .L_24)
.L_24:
        /*0080*/ 	.word	0x00000080
        /*0084*/ 	.word	0x00000001
        /*0088*/ 	.word	0x00000001


	//----- nvinfo : EIATTR_CBANK_PARAM_SIZE
	.align		4
.L_25:
        /*008c*/ 	.byte	0x03, 0x19
        /*008e*/ 	.short	0x0028


	//----- nvinfo : EIATTR_PARAM_CBANK
	.align		4
        /*0090*/ 	.byte	0x04, 0x0a
        /*0092*/ 	.short	(.L_27 - .L_26)
	.align		4
.L_26:
        /*0094*/ 	.word	index@(.nv.constant0.triton_poi_fused_convolution_relu_5)
        /*0098*/ 	.short	0x0210
        /*009a*/ 	.short	0x0028


	//----- nvinfo : EIATTR_SW_WAR
	.align		4
.L_27:
        /*009c*/ 	.byte	0x04, 0x36
        /*009e*/ 	.short	(.L_29 - .L_28)
.L_28:
        /*00a0*/ 	.word	0x00000008
.L_29:


//--------------------- .nv.callgraph             --------------------------
	.section	.nv.callgraph,"",@"SHT_CUDA_CALLGRAPH"
	.align	4
	.sectionentsize	8
	.align		4
        /*0000*/ 	.word	0x00000000
	.align		4
        /*0004*/ 	.word	0xffffffff
	.align		4
        /*0008*/ 	.word	0x00000000
	.align		4
        /*000c*/ 	.word	0xfffffffe
	.align		4
        /*0010*/ 	.word	0x00000000
	.align		4
        /*0014*/ 	.word	0xfffffffd
	.align		4
        /*0018*/ 	.word	0x00000000
	.align		4
        /*001c*/ 	.word	0xfffffffc


//--------------------- .text.triton_poi_fused_convolution_relu_5 --------------------------
	.section	.text.triton_poi_fused_convolution_relu_5,"ax",@progbits
	.sectionflags	@"SHF_BARRIERS=1"
	.align	128
        .global         triton_poi_fused_convolution_relu_5
        .type           triton_poi_fused_convolution_relu_5,@function
        .size           triton_poi_fused_convolution_relu_5,(.L_x_1 - triton_poi_fused_convolution_relu_5)
        .other          triton_poi_fused_convolution_relu_5,@"STO_CUDA_ENTRY STV_DEFAULT"
triton_poi_fused_convolution_relu_5:
.text.triton_poi_fused_convolution_relu_5:
[----:B------:R-:W0:Y:S01]  /*0000*/  LDC R1, c[0x0][0x28] ;  /* 0x00000a00ff017b82 */ /* 0x000e220000000800 */
[----:B------:R-:W1:Y:S07]  /*0010*/  S2R R16, SR_CTAID.Y ;  /* 0x0000000000107919 */ /* 0x000e6e0000002600 */
[----:B------:R-:W2:Y:S01]  /*0020*/  LDC.64 R22, c[0x0][0x218] ;  /* 0x00008600ff167b82 */ /* 0x000ea20000000a00 */
[----:B------:R-:W-:Y:S02]  /*0030*/  CS2R R6, SRZ ;  /* 0x0000000000067805 */ /* 0x000fe4000001ff00 */
[----:B------:R-:W-:Y:S01]  /*0040*/  CS2R R12, SRZ ;  /* 0x00000000000c7805 */ /* 0x000fe2000001ff00 */
[----:B------:R-:W3:Y:S01]  /*0050*/  S2R R26, SR_TID.X ;  /* 0x00000000001a7919 */ /* 0x000ee20000002100 */
[----:B------:R-:W-:-:S02]  /*0060*/  CS2R R14, SRZ ;  /* 0x00000000000e7805 */ /* 0x000fc4000001ff00 */
[----:B------:R-:W-:Y:S02]  /*0070*/  CS2R R8, SRZ ;  /* 0x0000000000087805 */ /* 0x000fe4000001ff00 */
[----:B------:R-:W-:Y:S01]  /*0080*/  CS2R R10, SRZ ;  /* 0x00000000000a7805 */ /* 0x000fe2000001ff00 */
[----:B------:R-:W4:Y:S01]  /*0090*/  S2R R18, SR_CTAID.X ;  /* 0x0000000000127919 */ /* 0x000f220000002500 */
[----:B------:R-:W5:Y:S01]  /*00a0*/  LDC.64 R20, c[0x0][0x210] ;  /* 0x00008400ff147b82 */ /* 0x000f620000000a00 */
[----:B------:R-:W-:Y:S01]  /*00b0*/  ULDC.64 UR6, c[0x0][0x208] ;  /* 0x0000820000067ab9 */ /* 0x000fe20000000a00 */
[----:B-1----:R-:W-:Y:S02]  /*00c0*/  IMAD.SHL.U32 R16, R16, 0x20, RZ ;  /* 0x0000002010107824 */ /* 0x002fe400078e00ff */
[----:B---3--:R-:W-:Y:S01]  /*00d0*/  IMAD.SHL.U32 R19, R26, 0x4, RZ ;  /* 0x000000041a137824 */ /* 0x008fe200078e00ff */
[----:B------:R-:W-:Y:S01]  /*00e0*/  SHF.R.U32.HI R17, RZ, 0x3, R26 ;  /* 0x00000003ff117819 */ /* 0x000fe2000001161a */
[----:B----4-:R-:W-:-:S03]  /*00f0*/  IMAD.SHL.U32 R18, R18, 0x20, RZ ;  /* 0x0000002012127824 */ /* 0x010fc600078e00ff */
[----:B------:R-:W-:Y:S02]  /*0100*/  LOP3.LUT R0, R16, 0x1c, R19, 0xf8, !PT ;  /* 0x0000001c10007812 */ /* 0x000fe400078ef813 */
[----:B------:R-:W-:Y:S02]  /*0110*/  SGXT.U32 R17, R17, 0x4 ;  /* 0x000000041111781a */ /* 0x000fe40000000000 */
[C---:B------:R-:W-:Y:S01]  /*0120*/  ISETP.GE.AND P0, PT, R0.reuse, 0x600, PT ;  /* 0x000006000000780c */ /* 0x040fe20003f06270 */
[----:B------:R-:W-:-:S05]  /*0130*/  IMAD.HI R2, R0, 0x2aaaaaab, RZ ;  /* 0x2aaaaaab00027827 */ /* 0x000fca00078e02ff */
[----:B------:R-:W-:-:S04]  /*0140*/  SHF.R.U32.HI R3, RZ, 0x1f, R2 ;  /* 0x0000001fff037819 */ /* 0x000fc80000011602 */
[----:B------:R-:W-:Y:S02]  /*0150*/  LEA.HI.SX32 R5, R2, R3, 0x1a ;  /* 0x0000000302057211 */ /* 0x000fe400078fd2ff */
[----:B------:R-:W-:Y:S02]  /*0160*/  LOP3.LUT R2, R18, 0x10, R17, 0xfe, !PT ;  /* 0x0000001012027812 */ /* 0x000fe400078efe11 */
[----:B------:R-:W-:Y:S01]  /*0170*/  LOP3.LUT R3, R18, R17, RZ, 0xfc, !PT ;  /* 0x0000001112037212 */ /* 0x000fe200078efcff */
[----:B------:R-:W-:-:S04]  /*0180*/  IMAD R4, R5, -0x180, R0 ;  /* 0xfffffe8005047824 */ /* 0x000fc800078e0200 */
[----:B------:R-:W-:Y:S02]  /*0190*/  IMAD R5, R5, 0x180000, R4 ;  /* 0x0018000005057824 */ /* 0x000fe400078e0204 */
[----:B--2---:R-:W-:-:S04]  /*01a0*/  IMAD.WIDE R22, R4, 0x4, R22 ;  /* 0x0000000404167825 */ /* 0x004fc800078e0216 */
[--C-:B------:R-:W-:Y:S01]  /*01b0*/  IMAD R0, R2, 0x180, R5.reuse ;  /* 0x0000018002007824 */ /* 0x100fe200078e0205 */
[----:B------:R-:W2:Y:S01]  /*01c0*/  @!P0 LDG.E.EL.128 R12, desc[UR6][R22.64] ;  /* 0x00000006160c8981 */ /* 0x000ea2000c2e1d00 */
[----:B------:R-:W-:Y:S01]  /*01d0*/  IMAD R3, R3, 0x180, R5 ;  /* 0x0000018003037824 */ /* 0x000fe200078e0205 */
[----:B------:R-:W-:Y:S01]  /*01e0*/  CS2R R4, SRZ ;  /* 0x0000000000047805 */ /* 0x000fe2000001ff00 */
[----:B-----5:R-:W-:-:S04]  /*01f0*/  IMAD.WIDE R24, R0, 0x4, R20 ;  /* 0x0000000400187825 */ /* 0x020fc800078e0214 */
[----:B------:R-:W-:Y:S01]  /*0200*/  IMAD.WIDE R20, R3, 0x4, R20 ;  /* 0x0000000403147825 */ /* 0x000fe200078e0214 */
[----:B------:R1:W2:Y:S04]  /*0210*/  @!P0 LDG.E.EL.128 R8, desc[UR6][R24.64] ;  /* 0x0000000618088981 */ /* 0x0002a8000c2e1d00 */
[----:B------:R3:W4:Y:S01]  /*0220*/  @!P0 LDG.E.EL.128 R4, desc[UR6][R20.64] ;  /* 0x0000000614048981 */ /* 0x000722000c2e1d00 */
[----:B------:R-:W5:Y:S01]  /*0230*/  S2UR UR5, SR_CgaCtaId ;  /* 0x00000000000579c3 */ /* 0x000f620000008800 */
[----:B------:R-:W-:Y:S01]  /*0240*/  IMAD.SHL.U32 R2, R26, 0x80, RZ ;  /* 0x000000801a027824 */ /* 0x000fe200078e00ff */
[----:B------:R-:W-:-:S04]  /*0250*/  UMOV UR4, 0x400 ;  /* 0x0000040000047882 */ /* 0x000fc80000000000 */
[----:B------:R-:W-:-:S04]  /*0260*/  LOP3.LUT R2, R2, 0x380, RZ, 0xc0, !PT ;  /* 0x0000038002027812 */ /* 0x000fc800078ec0ff */
[C---:B------:R-:W-:Y:S02]  /*0270*/  LOP3.LUT R27, R2.reuse, 0x20, RZ, 0xfc, !PT ;  /* 0x00000020021b7812 */ /* 0x040fe400078efcff */
[C---:B------:R-:W-:Y:S02]  /*0280*/  LOP3.LUT R28, R2.reuse, 0x40, RZ, 0xfc, !PT ;  /* 0x00000040021c7812 */ /* 0x040fe400078efcff */
[C---:B-1----:R-:W-:Y:S02]  /*0290*/  LOP3.LUT R24, R2.reuse, 0x60, RZ, 0xfc, !PT ;  /* 0x0000006002187812 */ /* 0x042fe400078efcff */
[----:B------:R-:W-:Y:S01]  /*02a0*/  LOP3.LUT R29, R2, R17, RZ, 0xfc, !PT ;  /* 0x00000011021d7212 */ /* 0x000fe200078efcff */
[----:B0----5:R-:W-:-:S06]  /*02b0*/  UPRMT UR4, UR5, 0x654, UR4 ;  /* 0x0000065405047896 */ /* 0x021fcc0008000004 */
[----:B------:R-:W-:Y:S02]  /*02c0*/  LEA.HI R2, R2, UR4, RZ, 0x1d ;  /* 0x0000000402027c11 */ /* 0x000fe4000f8fe8ff */
[----:B------:R-:W-:Y:S02]  /*02d0*/  LEA.HI R22, R27, UR4, RZ, 0x1d ;  /* 0x000000041b167c11 */ /* 0x000fe4000f8fe8ff */
[----:B------:R-:W-:Y:S02]  /*02e0*/  LEA.HI R28, R28, UR4, RZ, 0x1d ;  /* 0x000000041c1c7c11 */ /* 0x000fe4000f8fe8ff */
[----:B------:R-:W-:Y:S01]  /*02f0*/  LEA.HI R24, R24, UR4, RZ, 0x1d ;  /* 0x0000000418187c11 */ /* 0x000fe2000f8fe8ff */
[C---:B---3--:R-:W-:Y:S02]  /*0300*/  IMAD R21, R29.reuse, 0x4, R2 ;  /* 0x000000041d157824 */ /* 0x048fe400078e0202 */
[C---:B------:R-:W-:Y:S02]  /*0310*/  IMAD R22, R29.reuse, 0x4, R22 ;  /* 0x000000041d167824 */ /* 0x040fe400078e0216 */
[----:B------:R-:W-:-:S02]  /*0320*/  IMAD R25, R29, 0x4, R28 ;  /* 0x000000041d197824 */ /* 0x000fc400078e021c */
[----:B------:R-:W-:Y:S01]  /*0330*/  IMAD R29, R29, 0x4, R24 ;  /* 0x000000041d1d7824 */ /* 0x000fe200078e0218 */
[----:B------:R-:W-:-:S04]  /*0340*/  SHF.R.U32.HI R26, RZ, 0x1, R26 ;  /* 0x00000001ff1a7819 */ /* 0x000fc8000001161a */
[----:B------:R-:W-:Y:S02]  /*0350*/  LOP3.LUT R26, R26, 0x3c, RZ, 0xc0, !PT ;  /* 0x0000003c1a1a7812 */ /* 0x000fe400078ec0ff */
[----:B------:R-:W-:-:S03]  /*0360*/  LOP3.LUT R28, R19, 0x1fc, RZ, 0xc0, !PT ;  /* 0x000001fc131c7812 */ /* 0x000fc600078ec0ff */
[----:B------:R-:W-:Y:S02]  /*0370*/  VIADD R23, R26, UR4 ;  /* 0x000000041a177c36 */ /* 0x000fe40008000000 */
[----:B------:R-:W0:Y:S02]  /*0380*/  LDC.64 R26, c[0x0][0x220] ;  /* 0x00008800ff1a7b82 */ /* 0x000e240000000a00 */
[----:B------:R-:W-:Y:S01]  /*0390*/  IMAD R23, R28, 0x4, R23 ;  /* 0x000000041c177824 */ /* 0x000fe200078e0217 */
[----:B------:R-:W-:Y:S02]  /*03a0*/  LOP3.LUT R19, R18, 0x1c, R19, 0xf8, !PT ;  /* 0x0000001c12137812 */ /* 0x000fe400078ef813 */
[----:B------:R-:W-:Y:S02]  /*03b0*/  LOP3.LUT R18, R16, R17, RZ, 0xfc, !PT ;  /* 0x0000001110127212 */ /* 0x000fe400078efcff */
[----:B------:R-:W-:Y:S02]  /*03c0*/  LOP3.LUT R16, R16, 0x10, R17, 0xfe, !PT ;  /* 0x0000001010107812 */ /* 0x000fe400078efe11 */
[C---:B------:R-:W-:Y:S01]  /*03d0*/  ISETP.GE.AND P6, PT, R18.reuse, 0x600, PT ;  /* 0x000006001200780c */ /* 0x040fe20003fc6270 */
[----:B------:R-:W-:Y:S01]  /*03e0*/  IMAD R17, R18, 0x1000, R19 ;  /* 0x0000100012117824 */ /* 0x000fe200078e0213 */
[----:B------:R-:W-:-:S04]  /*03f0*/  LOP3.LUT R18, R28, 0x200, RZ, 0xfc, !PT ;  /* 0x000002001c127812 */ /* 0x000fc800078efcff */
[----:B------:R-:W-:Y:S02]  /*0400*/  SHF.R.U32.HI R18, RZ, 0x3, R18 ;  /* 0x00000003ff127819 */ /* 0x000fe40000011612 */
[----:B------:R-:W-:Y:S02]  /*0410*/  ISETP.GE.AND P1, PT, R16, 0x600, PT ;  /* 0x000006001000780c */ /* 0x000fe40003f26270 */
[----:B------:R-:W-:Y:S02]  /*0420*/  LOP3.LUT R18, R18, 0x7c, RZ, 0xc0, !PT ;  /* 0x0000007c12127812 */ /* 0x000fe400078ec0ff */
[C---:B--2---:R-:W-:Y:S01]  /*0430*/  FSETP.GEU.AND P3, PT, R13.reuse, -R9, PT ;  /* 0x800000090d00720b */ /* 0x044fe20003f6e000 */
[C---:B------:R-:W-:Y:S01]  /*0440*/  FADD R9, R13.reuse, R9 ;  /* 0x000000090d097221 */ /* 0x040fe20000000000 */
[C---:B----4-:R-:W-:Y:S01]  /*0450*/  FSETP.GEU.AND P5, PT, R12.reuse, -R4, PT ;  /* 0x800000040c00720b */ /* 0x050fe20003fae000 */
[----:B------:R-:W-:Y:S01]  /*0460*/  FADD R4, R12, R4 ;  /* 0x000000040c047221 */ /* 0x000fe20000000000 */
[C---:B------:R-:W-:Y:S01]  /*0470*/  FSETP.GEU.AND P4, PT, R13.reuse, -R5, PT ;  /* 0x800000050d00720b */ /* 0x040fe20003f8e000 */
[----:B------:R-:W-:Y:S01]  /*0480*/  FADD R5, R13, R5 ;  /* 0x000000050d057221 */ /* 0x000fe20000000000 */
[----:B------:R-:W-:Y:S01]  /*0490*/  FADD R24, R14, R6 ;  /* 0x000000060e187221 */ /* 0x000fe20000000000 */
[C---:B------:R-:W-:Y:S01]  /*04a0*/  FADD R13, R15.reuse, R7 ;  /* 0x000000070f0d7221 */ /* 0x040fe20000000000 */
[C---:B------:R-:W-:Y:S01]  /*04b0*/  FADD R2, R12.reuse, R8 ;  /* 0x000000080c027221 */ /* 0x040fe20000000000 */
[----:B------:R-:W-:Y:S01]  /*04c0*/  FSETP.GEU.AND P2, PT, R12, -R8, PT ;  /* 0x800000080c00720b */ /* 0x000fe20003f4e000 */
[----:B------:R-:W-:Y:S01]  /*04d0*/  STS [R21], R4 ;  /* 0x0000000415007388 */ /* 0x000fe20000000800 */
[----:B------:R-:W-:Y:S01]  /*04e0*/  FADD R8, R14, R10 ;  /* 0x0000000a0e087221 */ /* 0x000fe20000000000 */
[----:B------:R-:W-:-:S02]  /*04f0*/  FADD R12, R15, R11 ;  /* 0x0000000b0f0c7221 */ /* 0x000fc40000000000 */
[----:B------:R-:W-:Y:S04]  /*0500*/  STS [R22+0x80], R5 ;  /* 0x0000800516007388 */ /* 0x000fe80000000800 */
[----:B------:R-:W-:Y:S04]  /*0510*/  STS [R25+0x100], R24 ;  /* 0x0001001819007388 */ /* 0x000fe80000000800 */
[----:B------:R-:W-:Y:S04]  /*0520*/  STS [R29+0x180], R13 ;  /* 0x0001800d1d007388 */ /* 0x000fe80000000800 */
[----:B------:R-:W-:Y:S04]  /*0530*/  STS [R21+0x40], R2 ;  /* 0x0000400215007388 */ /* 0x000fe80000000800 */
[----:B------:R-:W-:Y:S04]  /*0540*/  STS [R22+0xc0], R9 ;  /* 0x0000c00916007388 */ /* 0x000fe80000000800 */
[----:B------:R1:W-:Y:S04]  /*0550*/  STS [R25+0x140], R8 ;  /* 0x0001400819007388 */ /* 0x0003e80000000800 */
[----:B------:R-:W-:Y:S01]  /*0560*/  STS [R29+0x1c0], R12 ;  /* 0x0001c00c1d007388 */ /* 0x000fe20000000800 */
[----:B------:R-:W-:Y:S06]  /*0570*/  BAR.SYNC.DEFER_BLOCKING 0x0 ;  /* 0x0000000000007b1d */ /* 0x000fec0000010000 */
[----:B------:R-:W-:Y:S04]  /*0580*/  LDS R20, [R23] ;  /* 0x0000000017147984 */ /* 0x000fe80000000800 */
[----:B------:R-:W-:Y:S04]  /*0590*/  LDS R21, [R23+0x4] ;  /* 0x0000040017157984 */ /* 0x000fe80000000800 */
[----:B------:R-:W-:Y:S04]  /*05a0*/  LDS R22, [R23+0x8] ;  /* 0x0000080017167984 */ /* 0x000fe80000000800 */
[----:B------:R-:W2:Y:S01]  /*05b0*/  LDS R23, [R23+0xc] ;  /* 0x00000c0017177984 */ /* 0x000ea20000000800 */
[----:B-1----:R-:W-:-:S02]  /*05c0*/  IMAD R25, R16, 0x1000, R19 ;  /* 0x0000100010197824 */ /* 0x002fc400078e0213 */
[----:B0-----:R-:W-:-:S04]  /*05d0*/  IMAD.WIDE R16, R17, 0x4, R26 ;  /* 0x0000000411107825 */ /* 0x001fc800078e021a */
[----:B------:R-:W-:Y:S01]  /*05e0*/  VIADD R19, R18, UR4 ;  /* 0x0000000412137c36 */ /* 0x000fe20008000000 */
[----:B--2---:R0:W-:Y:S03]  /*05f0*/  @!P6 STG.E.128 desc[UR6][R16.64], R20 ;  /* 0x000000141000e986 */ /* 0x0041e6000c101d06 */
[----:B0-----:R-:W-:Y:S02]  /*0600*/  IMAD R22, R28, 0x4, R19 ;  /* 0x000000041c167824 */ /* 0x001fe400078e0213 */
[----:B------:R-:W0:Y:S03]  /*0610*/  LDC.64 R28, c[0x0][0x228] ;  /* 0x00008a00ff1c7b82 */ /* 0x000e260000000a00 */
[----:B------:R-:W-:Y:S04]  /*0620*/  LDS R16, [R22+0x800] ;  /* 0x0008000016107984 */ /* 0x000fe80000000800 */
[----:B------:R-:W-:Y:S04]  /*0630*/  LDS R17, [R22+0x804] ;  /* 0x0008040016117984 */ /* 0x000fe80000000800 */
[----:B------:R-:W-:Y:S04]  /*0640*/  LDS R18, [R22+0x808] ;  /* 0x0008080016127984 */ /* 0x000fe80000000800 */
[----:B------:R1:W2:Y:S01]  /*0650*/  LDS R19, [R22+0x80c] ;  /* 0x00080c0016137984 */ /* 0x0002a20000000800 */
[----:B------:R-:W-:-:S02]  /*0660*/  SEL R4, R4, RZ, P5 ;  /* 0x000000ff04047207 */ /* 0x000fc40002800000 */
[----:B------:R-:W-:Y:S02]  /*0670*/  SEL R5, R5, RZ, P4 ;  /* 0x000000ff05057207 */ /* 0x000fe40002000000 */
[----:B------:R-:W-:Y:S02]  /*0680*/  FSETP.GEU.AND P5, PT, R14, -R6, PT ;  /* 0x800000060e00720b */ /* 0x000fe40003fae000 */
[----:B------:R-:W-:Y:S01]  /*0690*/  FSETP.GEU.AND P4, PT, R15, -R7, PT ;  /* 0x800000070f00720b */ /* 0x000fe20003f8e000 */
[----:B------:R-:W-:Y:S01]  /*06a0*/  IMAD.WIDE R26, R25, 0x4, R26 ;  /* 0x00000004191a7825 */ /* 0x000fe200078e021a */
[----:B------:R-:W-:Y:S02]  /*06b0*/  SEL R6, R24, RZ, P5 ;  /* 0x000000ff18067207 */ /* 0x000fe40002800000 */
[----:B------:R-:W-:Y:S01]  /*06c0*/  SEL R7, R13, RZ, P4 ;  /* 0x000000ff0d077207 */ /* 0x000fe20002000000 */
[----:B0-----:R-:W-:Y:S01]  /*06d0*/  IMAD.WIDE R20, R3, 0x4, R28 ;  /* 0x0000000403147825 */ /* 0x001fe200078e021c */
[----:B------:R-:W-:-:S02]  /*06e0*/  FSETP.GEU.AND P5, PT, R14, -R10, PT ;  /* 0x8000000a0e00720b */ /* 0x000fc40003fae000 */
[----:B------:R-:W-:Y:S01]  /*06f0*/  FSETP.GEU.AND P4, PT, R15, -R11, PT ;  /* 0x8000000b0f00720b */ /* 0x000fe20003f8e000 */
[----:B------:R-:W-:Y:S01]  /*0700*/  IMAD.WIDE R28, R0, 0x4, R28 ;  /* 0x00000004001c7825 */ /* 0x000fe200078e021c */
[----:B-1----:R-:W-:Y:S02]  /*0710*/  SEL R22, R8, RZ, P5 ;  /* 0x000000ff08167207 */ /* 0x002fe40002800000 */
[----:B------:R-:W-:Y:S01]  /*0720*/  SEL R23, R12, RZ, P4 ;  /* 0x000000ff0c177207 */ /* 0x000fe20002000000 */
[----:B--2---:R-:W-:Y:S04]  /*0730*/  @!P1 STG.E.128 desc[UR6][R26.64], R16 ;  /* 0x000000101a009986 */ /* 0x004fe8000c101d06 */
[----:B------:R0:W-:Y:S02]  /*0740*/  @!P0 STG.E.128 desc[UR6][R20.64], R4 ;  /* 0x0000000414008986 */ /* 0x0001e4000c101d06 */
[----:B0-----:R-:W-:-:S02]  /*0750*/  SEL R20, R2, RZ, P2 ;  /* 0x000000ff02147207 */ /* 0x001fc40001000000 */
[----:B------:R-:W-:Y:S01]  /*0760*/  SEL R21, R9, RZ, P3 ;  /* 0x000000ff09157207 */ /* 0x000fe20001800000 */
[----:B------:R-:W-:Y:S06]  /*0770*/  @P0 EXIT ;  /* 0x000000000000094d */ /* 0x000fec0003800000 */
[----:B------:R-:W-:Y:S01]  /*0780*/  STG.E.128 desc[UR6][R28.64], R20 ;  /* 0x000000141c007986 */ /* 0x000fe2000c101d06 */
[----:B------:R-:W-:Y:S05]  /*0790*/  EXIT ;  /* 0x000000000000794d */ /* 0x000fea0003800000 */
.L_x_0:
[----:B------:R-:W-:-:S00]  /*07a0*/  BRA `(.L_x_0) ;  /* 0xfffffffc00fc7947 */ /* 0x000fc0000383ffff */
[----:B------:R-:W-:-:S00]  /*07b0*/  NOP ;  /* 0x0000000000007918 */ /* 0x000fc00000000000 */
        /* <DEDUP_REMOVED lines=12> */
.L_x_1:


//--------------------- .nv.shared.triton_poi_fused_convolution_relu_5 --------------------------
	.section	.nv.shared.triton_poi_fused_convolution_relu_5,"aw",@nobits
	.sectionflags	@""
	.align	16
	.zero		1024


//--------------------- .nv.constant0.triton_poi_fused_convolution_relu_5 --------------------------
	.section	.nv.constant0.triton_poi_fused_convolution_relu_5,"a",@progbits
	.sectionflags	@""
	.align	4
.nv.constant0.triton_poi_fused_convolution_relu_5:
	.zero		568
